//
// Generated by NVIDIA NVVM Compiler
//
// Compiler Build ID: CL-36424714
// Cuda compilation tools, release 13.0, V13.0.88
// Based on NVVM 20.0.0
//

.version 9.0
.target sm_100
.address_size 64

	// .globl	_Z13matchesKernelPiPcS0_iiiii
.extern .func  (.param .b64 func_retval0) malloc
(
	.param .b64 malloc_param_0
)
;
.extern .func free
(
	.param .b64 free_param_0
)
;

.visible .entry _Z13matchesKernelPiPcS0_iiiii(
	.param .u64 .ptr .align 1 _Z13matchesKernelPiPcS0_iiiii_param_0,
	.param .u64 .ptr .align 1 _Z13matchesKernelPiPcS0_iiiii_param_1,
	.param .u64 .ptr .align 1 _Z13matchesKernelPiPcS0_iiiii_param_2,
	.param .u32 _Z13matchesKernelPiPcS0_iiiii_param_3,
	.param .u32 _Z13matchesKernelPiPcS0_iiiii_param_4,
	.param .u32 _Z13matchesKernelPiPcS0_iiiii_param_5,
	.param .u32 _Z13matchesKernelPiPcS0_iiiii_param_6,
	.param .u32 _Z13matchesKernelPiPcS0_iiiii_param_7
)
{
	.reg .pred 	%p<28>;
	.reg .b16 	%rs<15>;
	.reg .b32 	%r<140>;
	.reg .b64 	%rd<49>;

	ld.param.u64 	%rd14, [_Z13matchesKernelPiPcS0_iiiii_param_1];
	ld.param.u64 	%rd15, [_Z13matchesKernelPiPcS0_iiiii_param_2];
	ld.param.u32 	%r40, [_Z13matchesKernelPiPcS0_iiiii_param_4];
	ld.param.u32 	%r41, [_Z13matchesKernelPiPcS0_iiiii_param_5];
	ld.param.u32 	%r42, [_Z13matchesKernelPiPcS0_iiiii_param_6];
	cvta.to.global.u64 	%rd1, %rd15;
	mov.u32 	%r44, %ctaid.x;
	mov.u32 	%r45, %ntid.x;
	mov.u32 	%r46, %tid.x;
	mad.lo.s32 	%r128, %r44, %r45, %r46;
	mul.wide.s32 	%rd16, %r40, 4;
	add.s64 	%rd17, %rd16, 4;
	{ // callseq 0, 0
	.param .b64 param0;
	st.param.b64 	[param0], %rd17;
	.param .b64 retval0;
	call.uni (retval0), 
	malloc, 
	(
	param0
	);
	ld.param.b64 	%rd18, [retval0];
	} // callseq 0
	setp.ge.s32 	%p1, %r128, %r42;
	@%p1 bra 	$L__BB0_29;
	cvt.s64.s32 	%rd3, %r41;
	cvta.to.global.u64 	%rd4, %rd14;
	mov.u32 	%r127, %r40;
$L__BB0_2:
	sub.s32 	%r47, %r42, %r128;
	setp.lt.s32 	%p2, %r47, %r40;
	selp.b32 	%r127, %r47, %r127, %p2;
	setp.eq.s32 	%p3, %r127, 0;
	@%p3 bra 	$L__BB0_26;
	add.s32 	%r49, %r127, 1;
	max.u32 	%r5, %r49, 2;
	add.s32 	%r6, %r5, -1;
	add.s32 	%r7, %r5, -2;
	and.b32  	%r8, %r6, 15;
	setp.lt.u32 	%p4, %r7, 15;
	mov.b32 	%r130, 1;
	@%p4 bra 	$L__BB0_7;
	add.s64 	%rd48, %rd18, 32;
	and.b32  	%r9, %r6, -16;
	mov.b32 	%r132, 0;
$L__BB0_5:
	.pragma "nounroll";
	add.s32 	%r51, %r132, 1;
	st.u32 	[%rd48+-28], %r51;
	add.s32 	%r52, %r132, 2;
	st.u32 	[%rd48+-24], %r52;
	add.s32 	%r53, %r132, 3;
	st.u32 	[%rd48+-20], %r53;
	add.s32 	%r54, %r132, 4;
	st.u32 	[%rd48+-16], %r54;
	add.s32 	%r55, %r132, 5;
	st.u32 	[%rd48+-12], %r55;
	add.s32 	%r56, %r132, 6;
	st.u32 	[%rd48+-8], %r56;
	add.s32 	%r57, %r132, 7;
	st.u32 	[%rd48+-4], %r57;
	add.s32 	%r58, %r132, 8;
	st.u32 	[%rd48], %r58;
	add.s32 	%r59, %r132, 9;
	st.u32 	[%rd48+4], %r59;
	add.s32 	%r60, %r132, 10;
	st.u32 	[%rd48+8], %r60;
	add.s32 	%r61, %r132, 11;
	st.u32 	[%rd48+12], %r61;
	add.s32 	%r62, %r132, 12;
	st.u32 	[%rd48+16], %r62;
	add.s32 	%r63, %r132, 13;
	st.u32 	[%rd48+20], %r63;
	add.s32 	%r64, %r132, 14;
	st.u32 	[%rd48+24], %r64;
	add.s32 	%r65, %r132, 15;
	st.u32 	[%rd48+28], %r65;
	add.s32 	%r132, %r132, 16;
	st.u32 	[%rd48+32], %r132;
	add.s64 	%rd48, %rd48, 64;
	setp.eq.s32 	%p5, %r132, %r9;
	@%p5 bra 	$L__BB0_6;
	bra.uni 	$L__BB0_5;
$L__BB0_6:
	add.s32 	%r130, %r132, 1;
$L__BB0_7:
	setp.eq.s32 	%p6, %r8, 0;
	@%p6 bra 	$L__BB0_17;
	and.b32  	%r12, %r6, 7;
	setp.lt.u32 	%p7, %r8, 8;
	@%p7 bra 	$L__BB0_10;
	mul.wide.u32 	%rd19, %r130, 4;
	add.s64 	%rd20, %rd18, %rd19;
	st.u32 	[%rd20], %r130;
	add.s32 	%r66, %r130, 1;
	st.u32 	[%rd20+4], %r66;
	add.s32 	%r67, %r130, 2;
	st.u32 	[%rd20+8], %r67;
	add.s32 	%r68, %r130, 3;
	st.u32 	[%rd20+12], %r68;
	add.s32 	%r69, %r130, 4;
	st.u32 	[%rd20+16], %r69;
	add.s32 	%r70, %r130, 5;
	st.u32 	[%rd20+20], %r70;
	add.s32 	%r71, %r130, 6;
	st.u32 	[%rd20+24], %r71;
	add.s32 	%r72, %r130, 7;
	st.u32 	[%rd20+28], %r72;
	add.s32 	%r130, %r130, 8;
$L__BB0_10:
	setp.eq.s32 	%p8, %r12, 0;
	@%p8 bra 	$L__BB0_17;
	and.b32  	%r15, %r6, 3;
	setp.lt.u32 	%p9, %r12, 4;
	@%p9 bra 	$L__BB0_13;
	mul.wide.u32 	%rd21, %r130, 4;
	add.s64 	%rd22, %rd18, %rd21;
	st.u32 	[%rd22], %r130;
	add.s32 	%r73, %r130, 1;
	st.u32 	[%rd22+4], %r73;
	add.s32 	%r74, %r130, 2;
	st.u32 	[%rd22+8], %r74;
	add.s32 	%r75, %r130, 3;
	st.u32 	[%rd22+12], %r75;
	add.s32 	%r130, %r130, 4;
$L__BB0_13:
	setp.eq.s32 	%p10, %r15, 0;
	@%p10 bra 	$L__BB0_17;
	mul.wide.u32 	%rd23, %r130, 4;
	add.s64 	%rd6, %rd18, %rd23;
	st.u32 	[%rd6], %r130;
	setp.eq.s32 	%p11, %r15, 1;
	@%p11 bra 	$L__BB0_17;
	add.s32 	%r76, %r130, 1;
	st.u32 	[%rd6+4], %r76;
	setp.eq.s32 	%p12, %r15, 2;
	@%p12 bra 	$L__BB0_17;
	add.s32 	%r77, %r130, 2;
	st.u32 	[%rd6+8], %r77;
$L__BB0_17:
	and.b32  	%r18, %r6, 3;
	and.b32  	%r19, %r6, -4;
	mov.b32 	%r133, 1;
	cvt.s64.s32 	%rd25, %r128;
$L__BB0_18:
	setp.lt.u32 	%p13, %r7, 3;
	st.u32 	[%rd18], %r133;
	add.s32 	%r138, %r133, -1;
	cvt.u64.u32 	%rd24, %r138;
	add.s64 	%rd26, %rd24, %rd25;
	add.s64 	%rd9, %rd4, %rd26;
	mov.b32 	%r139, 1;
	mov.u32 	%r137, %r133;
	@%p13 bra 	$L__BB0_21;
	mov.b32 	%r136, 1;
	mov.u32 	%r137, %r133;
$L__BB0_20:
	mul.wide.u32 	%rd27, %r136, 4;
	add.s64 	%rd28, %rd18, %rd27;
	ld.u32 	%r81, [%rd28];
	add.s32 	%r82, %r136, -1;
	cvt.u64.u32 	%rd29, %r82;
	add.s64 	%rd30, %rd29, %rd3;
	add.s64 	%rd31, %rd1, %rd30;
	ld.global.u8 	%rs1, [%rd31];
	ld.global.u8 	%rs2, [%rd9];
	setp.ne.s16 	%p14, %rs1, %rs2;
	selp.u32 	%r83, 1, 0, %p14;
	add.s32 	%r84, %r138, %r83;
	min.s32 	%r85, %r81, %r137;
	add.s32 	%r86, %r85, 1;
	min.s32 	%r87, %r86, %r84;
	st.u32 	[%rd28], %r87;
	ld.u32 	%r88, [%rd28+4];
	ld.global.u8 	%rs3, [%rd31+1];
	ld.global.u8 	%rs4, [%rd9];
	setp.ne.s16 	%p15, %rs3, %rs4;
	selp.u32 	%r89, 1, 0, %p15;
	add.s32 	%r90, %r81, %r89;
	min.s32 	%r91, %r88, %r87;
	add.s32 	%r92, %r91, 1;
	min.s32 	%r93, %r92, %r90;
	st.u32 	[%rd28+4], %r93;
	ld.u32 	%r94, [%rd28+8];
	ld.global.u8 	%rs5, [%rd31+2];
	ld.global.u8 	%rs6, [%rd9];
	setp.ne.s16 	%p16, %rs5, %rs6;
	selp.u32 	%r95, 1, 0, %p16;
	add.s32 	%r96, %r88, %r95;
	min.s32 	%r97, %r94, %r93;
	add.s32 	%r98, %r97, 1;
	min.s32 	%r99, %r98, %r96;
	st.u32 	[%rd28+8], %r99;
	ld.u32 	%r138, [%rd28+12];
	ld.global.u8 	%rs7, [%rd31+3];
	ld.global.u8 	%rs8, [%rd9];
	setp.ne.s16 	%p17, %rs7, %rs8;
	selp.u32 	%r100, 1, 0, %p17;
	add.s32 	%r101, %r94, %r100;
	min.s32 	%r102, %r138, %r99;
	add.s32 	%r103, %r102, 1;
	min.s32 	%r137, %r103, %r101;
	st.u32 	[%rd28+12], %r137;
	add.s32 	%r139, %r136, 4;
	add.s32 	%r104, %r136, 3;
	setp.ne.s32 	%p18, %r104, %r19;
	mov.u32 	%r136, %r139;
	@%p18 bra 	$L__BB0_20;
$L__BB0_21:
	setp.eq.s32 	%p19, %r18, 0;
	@%p19 bra 	$L__BB0_25;
	setp.eq.s32 	%p20, %r18, 1;
	cvt.u64.u32 	%rd10, %r139;
	mul.wide.u32 	%rd32, %r139, 4;
	add.s64 	%rd11, %rd18, %rd32;
	ld.u32 	%r33, [%rd11];
	add.s32 	%r105, %r139, -1;
	cvt.u64.u32 	%rd33, %r105;
	add.s64 	%rd34, %rd33, %rd3;
	add.s64 	%rd35, %rd1, %rd34;
	ld.global.u8 	%rs9, [%rd35];
	ld.global.u8 	%rs10, [%rd9];
	setp.ne.s16 	%p21, %rs9, %rs10;
	selp.u32 	%r106, 1, 0, %p21;
	add.s32 	%r107, %r138, %r106;
	min.s32 	%r108, %r33, %r137;
	add.s32 	%r109, %r108, 1;
	min.s32 	%r34, %r109, %r107;
	st.u32 	[%rd11], %r34;
	@%p20 bra 	$L__BB0_25;
	setp.eq.s32 	%p22, %r18, 2;
	add.s32 	%r110, %r139, 1;
	cvt.u64.u32 	%rd12, %r110;
	mul.wide.u32 	%rd36, %r110, 4;
	add.s64 	%rd37, %rd18, %rd36;
	ld.u32 	%r35, [%rd37];
	add.s64 	%rd38, %rd10, %rd3;
	add.s64 	%rd39, %rd1, %rd38;
	ld.global.u8 	%rs11, [%rd39];
	ld.global.u8 	%rs12, [%rd9];
	setp.ne.s16 	%p23, %rs11, %rs12;
	selp.u32 	%r111, 1, 0, %p23;
	add.s32 	%r112, %r33, %r111;
	min.s32 	%r113, %r35, %r34;
	add.s32 	%r114, %r113, 1;
	min.s32 	%r36, %r114, %r112;
	st.u32 	[%rd37], %r36;
	@%p22 bra 	$L__BB0_25;
	ld.u32 	%r115, [%rd11+8];
	add.s64 	%rd40, %rd12, %rd3;
	add.s64 	%rd41, %rd1, %rd40;
	ld.global.u8 	%rs13, [%rd41];
	ld.global.u8 	%rs14, [%rd9];
	setp.ne.s16 	%p24, %rs13, %rs14;
	selp.u32 	%r116, 1, 0, %p24;
	add.s32 	%r117, %r35, %r116;
	min.s32 	%r118, %r115, %r36;
	add.s32 	%r119, %r118, 1;
	min.s32 	%r120, %r119, %r117;
	st.u32 	[%rd11+8], %r120;
$L__BB0_25:
	add.s32 	%r133, %r133, 1;
	setp.ne.s32 	%p25, %r133, %r5;
	@%p25 bra 	$L__BB0_18;
$L__BB0_26:
	ld.param.u32 	%r126, [_Z13matchesKernelPiPcS0_iiiii_param_7];
	mul.wide.s32 	%rd42, %r127, 4;
	add.s64 	%rd43, %rd18, %rd42;
	ld.u32 	%r121, [%rd43];
	setp.gt.s32 	%p26, %r121, %r126;
	@%p26 bra 	$L__BB0_28;
	ld.param.u32 	%r125, [_Z13matchesKernelPiPcS0_iiiii_param_3];
	ld.param.u64 	%rd47, [_Z13matchesKernelPiPcS0_iiiii_param_0];
	cvta.to.global.u64 	%rd44, %rd47;
	mul.wide.s32 	%rd45, %r125, 4;
	add.s64 	%rd46, %rd44, %rd45;
	atom.global.add.u32 	%r122, [%rd46], 1;
$L__BB0_28:
	mov.u32 	%r123, %ntid.x;
	mov.u32 	%r124, %nctaid.x;
	mad.lo.s32 	%r128, %r123, %r124, %r128;
	setp.lt.s32 	%p27, %r128, %r42;
	@%p27 bra 	$L__BB0_2;
$L__BB0_29:
	{ // callseq 1, 0
	.param .b64 param0;
	st.param.b64 	[param0], %rd18;
	call.uni 
	free, 
	(
	param0
	);
	} // callseq 1
	ret;

}


// ===== COMPILED SASS (sm_100) =====

	.target	sm_100

	.elftype	@"ET_EXEC"


//--------------------- .note.nv.tkinfo           --------------------------
	.section	.note.nv.tkinfo,"",@"SHT_NOTE"
	.sectionflags	@"SHF_NOTE_NV_TKINFO"
	.tkinfo
        /*0018*/ 	.word	0x00000002
        /*0030*/ 	.string	""
        /*0030*/ 	.string	"ptxas"
        /*0030*/ 	.string	"Cuda compilation tools, release 13.0, V13.0.88"
        /*0030*/ 	.string	"Build cuda_13.0.r13.0/compiler.36424714_0"
        /*0030*/ 	.string	"-arch sm_100 -m 64 "



//--------------------- .note.nv.cuinfo           --------------------------
	.section	.note.nv.cuinfo,"",@"SHT_NOTE"
	.sectionflags	@"SHF_NOTE_NV_CUINFO"
        /*0018*/ 	.short	0x0002
        /*001a*/ 	.short	0x0064
        /*001c*/ 	.short	0x0082
	.zero		2


//--------------------- .nv.info                  --------------------------
	.section	.nv.info,"",@"SHT_CUDA_INFO"
	.align	4


	//----- nvinfo : EIATTR_REGCOUNT
	.align		4
        /*0000*/ 	.byte	0x04, 0x2f
        /*0002*/ 	.short	(.L_1 - .L_0)
	.align		4
.L_0:
        /*0004*/ 	.word	index@(_Z13matchesKernelPiPcS0_iiiii)
        /*0008*/ 	.word	0x00000020


	//----- nvinfo : EIATTR_FRAME_SIZE
	.align		4
.L_1:
        /*000c*/ 	.byte	0x04, 0x11
        /*000e*/ 	.short	(.L_3 - .L_2)
	.align		4
.L_2:
        /*0010*/ 	.word	index@(_Z13matchesKernelPiPcS0_iiiii)
        /*0014*/ 	.word	0x00000000


	//----- nvinfo : EIATTR_MIN_STACK_SIZE
	.align		4
.L_3:
        /*0018*/ 	.byte	0x04, 0x12
        /*001a*/ 	.short	(.L_5 - .L_4)
	.align		4
.L_4:
        /*001c*/ 	.word	index@(_Z13matchesKernelPiPcS0_iiiii)
        /*0020*/ 	.word	0x00000000
.L_5:


//--------------------- .nv.compat                --------------------------
	.section	.nv.compat,"",@"SHT_CUDA_COMPAT_INFO"
	.align	4
        /*0000*/ 	.byte	0x02, 0x09, 0x00, 0x00, 0x02, 0x02, 0x01, 0x00, 0x02, 0x05, 0x05, 0x00, 0x03, 0x07, 0x01, 0x01
        /*0010*/ 	.byte	0x02, 0x03, 0x00, 0x00, 0x02, 0x06, 0x01, 0x00, 0x04, 0x0b, 0x08, 0x00, 0x09, 0x00, 0x00, 0x00
        /*0020*/ 	.byte	0x00, 0x00, 0x00, 0x00


//--------------------- .nv.info._Z13matchesKernelPiPcS0_iiiii --------------------------
	.section	.nv.info._Z13matchesKernelPiPcS0_iiiii,"",@"SHT_CUDA_INFO"
	.sectionflags	@""
	.align	4


	//----- nvinfo : EIATTR_CUDA_API_VERSION
	.align		4
        /*0000*/ 	.byte	0x04, 0x37
        /*0002*/ 	.short	(.L_7 - .L_6)
.L_6:
        /*0004*/ 	.word	0x00000082


	//----- nvinfo : EIATTR_KPARAM_INFO
	.align		4
.L_7:
        /*0008*/ 	.byte	0x04, 0x17
        /*000a*/ 	.short	(.L_9 - .L_8)
.L_8:
        /*000c*/ 	.word	0x00000000
        /*0010*/ 	.short	0x0007
        /*0012*/ 	.short	0x0028
        /*0014*/ 	.byte	0x00, 0xf0, 0x11, 0x00


	//----- nvinfo : EIATTR_KPARAM_INFO
	.align		4
.L_9:
        /*0018*/ 	.byte	0x04, 0x17
        /*001a*/ 	.short	(.L_11 - .L_10)
.L_10:
        /*001c*/ 	.word	0x00000000
        /*0020*/ 	.short	0x0006
        /*0022*/ 	.short	0x0024
        /*0024*/ 	.byte	0x00, 0xf0, 0x11, 0x00


	//----- nvinfo : EIATTR_KPARAM_INFO
	.align		4
.L_11:
        /*0028*/ 	.byte	0x04, 0x17
        /*002a*/ 	.short	(.L_13 - .L_12)
.L_12:
        /*002c*/ 	.word	0x00000000
        /*0030*/ 	.short	0x0005
        /*0032*/ 	.short	0x0020
        /*0034*/ 	.byte	0x00, 0xf0, 0x11, 0x00


	//----- nvinfo : EIATTR_KPARAM_INFO
	.align		4
.L_13:
        /*0038*/ 	.byte	0x04, 0x17
        /*003a*/ 	.short	(.L_15 - .L_14)
.L_14:
        /*003c*/ 	.word	0x00000000
        /*0040*/ 	.short	0x0004
        /*0042*/ 	.short	0x001c
        /*0044*/ 	.byte	0x00, 0xf0, 0x11, 0x00


	//----- nvinfo : EIATTR_KPARAM_INFO
	.align		4
.L_15:
        /*0048*/ 	.byte	0x04, 0x17
        /*004a*/ 	.short	(.L_17 - .L_16)
.L_16:
        /*004c*/ 	.word	0x00000000
        /*0050*/ 	.short	0x0003
        /*0052*/ 	.short	0x0018
        /*0054*/ 	.byte	0x00, 0xf0, 0x11, 0x00


	//----- nvinfo : EIATTR_KPARAM_INFO
	.align		4
.L_17:
        /*0058*/ 	.byte	0x04, 0x17
        /*005a*/ 	.short	(.L_19 - .L_18)
.L_18:
        /*005c*/ 	.word	0x00000000
        /*0060*/ 	.short	0x0002
        /*0062*/ 	.short	0x0010
        /*0064*/ 	.byte	0x00, 0xf5, 0x21, 0x00


	//----- nvinfo : EIATTR_KPARAM_INFO
	.align		4
.L_19:
        /*0068*/ 	.byte	0x04, 0x17
        /*006a*/ 	.short	(.L_21 - .L_20)
.L_20:
        /*006c*/ 	.word	0x00000000
        /*0070*/ 	.short	0x0001
        /*0072*/ 	.short	0x0008
        /*0074*/ 	.byte	0x00, 0xf5, 0x21, 0x00


	//----- nvinfo : EIATTR_KPARAM_INFO
	.align		4
.L_21:
        /*0078*/ 	.byte	0x04, 0x17
        /*007a*/ 	.short	(.L_23 - .L_22)
.L_22:
        /*007c*/ 	.word	0x00000000
        /*0080*/ 	.short	0x0000
        /*0082*/ 	.short	0x0000
        /*0084*/ 	.byte	0x00, 0xf5, 0x21, 0x00


	//----- nvinfo : EIATTR_SPARSE_MMA_MASK
	.align		4
.L_23:
        /*0088*/ 	.byte	0x03, 0x50
        /*008a*/ 	.short	0x0000


	//----- nvinfo : EIATTR_MAXREG_COUNT
	.align		4
        /*008c*/ 	.byte	0x03, 0x1b
        /*008e*/ 	.short	0x00ff


	//----- nvinfo : EIATTR_EXTERNS
	.align		4
        /*0090*/ 	.byte	0x04, 0x0f
        /*0092*/ 	.short	(.L_25 - .L_24)


	//   ....[0]....
	.align		4
.L_24:
        /*0094*/ 	.word	index@(malloc)


	//   ....[1]....
	.align		4
        /*0098*/ 	.word	index@(free)


	//----- nvinfo : EIATTR_MERCURY_ISA_VERSION
	.align		4
.L_25:
        /*009c*/ 	.byte	0x03, 0x5f
        /*009e*/ 	.short	0x0101


	//----- nvinfo : EIATTR_INT_WARP_WIDE_INSTR_OFFSETS
	.align		4
        /*00a0*/ 	.byte	0x04, 0x31
        /*00a2*/ 	.short	(.L_27 - .L_26)


	//   ....[0]....
.L_26:
        /*00a4*/ 	.word	0x00001520


	//----- nvinfo : EIATTR_VRC_CTA_INIT_COUNT
	.align		4
.L_27:
        /*00a8*/ 	.byte	0x02, 0x4a
	.zero		1
	.zero		1


	//----- nvinfo : EIATTR_SYSCALL_OFFSETS
	.align		4
        /*00ac*/ 	.byte	0x04, 0x46
        /*00ae*/ 	.short	(.L_29 - .L_28)


	//   ....[0]....
.L_28:
        /*00b0*/ 	.word	0x00000110


	//   ....[1]....
        /*00b4*/ 	.word	0x00001670


	//----- nvinfo : EIATTR_EXIT_INSTR_OFFSETS
	.align		4
.L_29:
        /*00b8*/ 	.byte	0x04, 0x1c
        /*00ba*/ 	.short	(.L_31 - .L_30)


	//   ....[0]....
.L_30:
        /*00bc*/ 	.word	0x00001680


	//----- nvinfo : EIATTR_CRS_STACK_SIZE
	.align		4
.L_31:
        /*00c0*/ 	.byte	0x04, 0x1e
        /*00c2*/ 	.short	(.L_33 - .L_32)
.L_32:
        /*00c4*/ 	.word	0x00000000


	//----- nvinfo : EIATTR_CBANK_PARAM_SIZE
	.align		4
.L_33:
        /*00c8*/ 	.byte	0x03, 0x19
        /*00ca*/ 	.short	0x002c


	//----- nvinfo : EIATTR_PARAM_CBANK
	.align		4
        /*00cc*/ 	.byte	0x04, 0x0a
        /*00ce*/ 	.short	(.L_35 - .L_34)
	.align		4
.L_34:
        /*00d0*/ 	.word	index@(.nv.constant0._Z13matchesKernelPiPcS0_iiiii)
        /*00d4*/ 	.short	0x0380
        /*00d6*/ 	.short	0x002c


	//----- nvinfo : EIATTR_SW_WAR
	.align		4
.L_35:
        /*00d8*/ 	.byte	0x04, 0x36
        /*00da*/ 	.short	(.L_37 - .L_36)
.L_36:
        /*00dc*/ 	.word	0x00000008
.L_37:


//--------------------- .nv.callgraph             --------------------------
	.section	.nv.callgraph,"",@"SHT_CUDA_CALLGRAPH"
	.align	4
	.sectionentsize	8
	.align		4
        /*0000*/ 	.word	0x00000000
	.align		4
        /*0004*/ 	.word	0xffffffff
	.align		4
        /*0008*/ 	.word	index@(_Z13matchesKernelPiPcS0_iiiii)
	.align		4
        /*000c*/ 	.word	index@(free)
	.align		4
        /*0010*/ 	.word	index@(_Z13matchesKernelPiPcS0_iiiii)
	.align		4
        /*0014*/ 	.word	index@(malloc)
	.align		4
        /*0018*/ 	.word	0x00000000
	.align		4
        /*001c*/ 	.word	0xfffffffe
	.align		4
        /*0020*/ 	.word	0x00000000
	.align		4
        /*0024*/ 	.word	0xfffffffd
	.align		4
        /*0028*/ 	.word	0x00000000
	.align		4
        /*002c*/ 	.word	0xfffffffc


//--------------------- .nv.constant4             --------------------------
	.section	.nv.constant4,"a",@progbits
	.align	8
	.align		8
.nv.constant4:
        /*0000*/ 	.dword	malloc
	.align		8
        /*0008*/ 	.dword	free


//--------------------- .text._Z13matchesKernelPiPcS0_iiiii --------------------------
	.section	.text._Z13matchesKernelPiPcS0_iiiii,"ax",@progbits
	.align	128
        .global         _Z13matchesKernelPiPcS0_iiiii
        .type           _Z13matchesKernelPiPcS0_iiiii,@function
        .size           _Z13matchesKernelPiPcS0_iiiii,(.L_x_27 - _Z13matchesKernelPiPcS0_iiiii)
        .other          _Z13matchesKernelPiPcS0_iiiii,@"STO_CUDA_ENTRY STV_DEFAULT"
_Z13matchesKernelPiPcS0_iiiii:
.text._Z13matchesKernelPiPcS0_iiiii:
[----:B------:R-:W0:Y:S01]  /*0000*/  LDC R1, c[0x0][0x37c] ;  /* 0x0000df00ff017b82 */ /* 0x000e220000000800 */
[----:B------:R-:W1:Y:S01]  /*0010*/  S2R R9, SR_TID.X ;  /* 0x0000000000097919 */ /* 0x000e620000002100 */
[----:B------:R-:W2:Y:S06]  /*0020*/  LDCU UR6, c[0x0][0x39c] ;  /* 0x00007380ff0677ac */ /* 0x000eac0008000800 */
[----:B------:R-:W1:Y:S01]  /*0030*/  S2UR UR7, SR_CTAID.X ;  /* 0x00000000000779c3 */ /* 0x000e620000002500 */
[----:B------:R-:W-:Y:S01]  /*0040*/  MOV R0, 0x0 ;  /* 0x0000000000007802 */ /* 0x000fe20000000f00 */
[----:B------:R-:W-:Y:S01]  /*0050*/  UMOV UR4, 0x4 ;  /* 0x0000000400047882 */ /* 0x000fe20000000000 */
[----:B------:R-:W-:-:S05]  /*0060*/  UMOV UR5, 0x0 ;  /* 0x0000000000057882 */ /* 0x000fca0000000000 */
[----:B------:R-:W1:Y:S08]  /*0070*/  LDC R16, c[0x0][0x360] ;  /* 0x0000d800ff107b82 */ /* 0x000e700000000800 */
[----:B------:R3:W4:Y:S01]  /*0080*/  LDC.64 R2, c[0x4][R0] ;  /* 0x0100000000027b82 */ /* 0x0007220000000a00 */
[----:B--2---:R-:W-:-:S06]  /*0090*/  UIMAD.WIDE UR4, UR6, 0x4, UR4 ;  /* 0x00000004060478a5 */ /* 0x004fcc000f8e0204 */
[----:B------:R-:W-:Y:S02]  /*00a0*/  IMAD.U32 R7, RZ, RZ, UR5 ;  /* 0x00000005ff077e24 */ /* 0x000fe4000f8e00ff */
[----:B------:R-:W-:Y:S02]  /*00b0*/  IMAD.U32 R5, RZ, RZ, UR5 ;  /* 0x00000005ff057e24 */ /* 0x000fe4000f8e00ff */
[----:B------:R-:W-:Y:S02]  /*00c0*/  IMAD.U32 R4, RZ, RZ, UR4 ;  /* 0x00000004ff047e24 */ /* 0x000fe4000f8e00ff */
[----:B------:R-:W-:Y:S02]  /*00d0*/  IMAD.U32 R6, RZ, RZ, UR4 ;  /* 0x00000004ff067e24 */ /* 0x000fe4000f8e00ff */
[----:B------:R-:W-:Y:S02]  /*00e0*/  IMAD.MOV.U32 R5, RZ, RZ, R7 ;  /* 0x000000ffff057224 */ /* 0x000fe400078e0007 */
[----:B01-3--:R-:W-:-:S07]  /*00f0*/  IMAD R16, R16, UR7, R9 ;  /* 0x0000000710107c24 */ /* 0x00bfce000f8e0209 */
[----:B------:R-:W-:-:S07]  /*0100*/  LEPC R20, `(.L_x_0) ;  /* 0x000000001014794e */ /* 0x000fce0000000000 */
[----:B----4-:R-:W-:Y:S05]  /*0110*/  CALL.ABS.NOINC R2 ;  /* 0x0000000002007343 */ /* 0x010fea0003c00000 */
.L_x_0:
[----:B------:R-:W0:Y:S01]  /*0120*/  LDCU UR4, c[0x0][0x3a4] ;  /* 0x00007480ff0477ac */ /* 0x000e220008000800 */
[----:B------:R-:W-:Y:S01]  /*0130*/  BSSY B1, `(.L_x_1) ;  /* 0x0000150000017945 */ /* 0x000fe20003800000 */
[----:B0-----:R-:W-:-:S13]  /*0140*/  ISETP.GE.AND P0, PT, R16, UR4, PT ;  /* 0x0000000410007c0c */ /* 0x001fda000bf06270 */
[----:B------:R-:W-:Y:S05]  /*0150*/  @P0 BRA `(.L_x_2) ;  /* 0x0000001400340947 */ /* 0x000fea0003800000 */
[----:B------:R-:W0:Y:S01]  /*0160*/  LDC R0, c[0x0][0x3a0] ;  /* 0x0000e800ff007b82 */ /* 0x000e220000000800 */
[----:B------:R-:W1:Y:S07]  /*0170*/  LDCU UR4, c[0x0][0x39c] ;  /* 0x00007380ff0477ac */ /* 0x000e6e0008000800 */
[----:B------:R-:W2:Y:S01]  /*0180*/  LDC.64 R20, c[0x0][0x358] ;  /* 0x0000d600ff147b82 */ /* 0x000ea20000000a00 */
[----:B-1----:R-:W-:Y:S01]  /*0190*/  IMAD.U32 R15, RZ, RZ, UR4 ;  /* 0x00000004ff0f7e24 */ /* 0x002fe2000f8e00ff */
[----:B0-----:R-:W-:-:S07]  /*01a0*/  SHF.R.S32.HI R0, RZ, 0x1f, R0 ;  /* 0x0000001fff007819 */ /* 0x001fce0000011400 */
.L_x_24:
[----:B------:R-:W-:Y:S05]  /*01b0*/  YIELD ;  /* 0x0000000000007946 */ /* 0x000fea0003800000 */
[----:B0-----:R-:W0:Y:S01]  /*01c0*/  LDCU UR4, c[0x0][0x3a4] ;  /* 0x00007480ff0477ac */ /* 0x001e220008000800 */
[----:B------:R-:W-:Y:S01]  /*01d0*/  BSSY.RECONVERGENT B0, `(.L_x_3) ;  /* 0x000012b000007945 */ /* 0x000fe20003800200 */
[----:B-1----:R-:W1:Y:S01]  /*01e0*/  LDCU UR5, c[0x0][0x39c] ;  /* 0x00007380ff0577ac */ /* 0x002e620008000800 */
[----:B0-----:R-:W-:-:S04]  /*01f0*/  IADD3 R2, PT, PT, -R16, UR4, RZ ;  /* 0x0000000410027c10 */ /* 0x001fc8000fffe1ff */
[----:B-1----:R-:W-:-:S04]  /*0200*/  ISETP.GE.AND P0, PT, R2, UR5, PT ;  /* 0x0000000502007c0c */ /* 0x002fc8000bf06270 */
[----:B------:R-:W-:-:S04]  /*0210*/  SEL R15, R2, R15, !P0 ;  /* 0x0000000f020f7207 */ /* 0x000fc80004000000 */
[----:B------:R-:W-:-:S13]  /*0220*/  ISETP.NE.AND P0, PT, R15, RZ, PT ;  /* 0x000000ff0f00720c */ /* 0x000fda0003f05270 */
[----:B---34-:R-:W-:Y:S05]  /*0230*/  @!P0 BRA `(.L_x_4) ;  /* 0x0000001000908947 */ /* 0x018fea0003800000 */
[----:B------:R-:W-:Y:S01]  /*0240*/  IMAD.MOV.U32 R14, RZ, RZ, 0x1 ;  /* 0x00000001ff0e7424 */ /* 0x000fe200078e00ff */
[----:B------:R-:W-:Y:S01]  /*0250*/  BSSY.RECONVERGENT B2, `(.L_x_5) ;  /* 0x0000045000027945 */ /* 0x000fe20003800200 */
[----:B------:R-:W-:-:S03]  /*0260*/  IMAD.MOV.U32 R7, RZ, RZ, 0x1 ;  /* 0x00000001ff077424 */ /* 0x000fc600078e00ff */
[----:B------:R-:W-:-:S05]  /*0270*/  VIADDMNMX.U32 R14, R15, R14, 0x2, !PT ;  /* 0x000000020f0e7446 */ /* 0x000fca000780000e */
[C---:B------:R-:W-:Y:S02]  /*0280*/  VIADD R18, R14.reuse, 0xfffffffe ;  /* 0xfffffffe0e127836 */ /* 0x040fe40000000000 */
[----:B------:R-:W-:-:S03]  /*0290*/  VIADD R17, R14, 0xffffffff ;  /* 0xffffffff0e117836 */ /* 0x000fc60000000000 */
[----:B------:R-:W-:Y:S02]  /*02a0*/  ISETP.GE.U32.AND P0, PT, R18, 0xf, PT ;  /* 0x0000000f1200780c */ /* 0x000fe40003f06070 */
[----:B------:R-:W-:-:S11]  /*02b0*/  LOP3.LUT R8, R17, 0xf, RZ, 0xc0, !PT ;  /* 0x0000000f11087812 */ /* 0x000fd600078ec0ff */
[----:B------:R-:W-:Y:S05]  /*02c0*/  @!P0 BRA `(.L_x_6) ;  /* 0x0000000000f48947 */ /* 0x000fea0003800000 */
[----:B------:R-:W-:Y:S01]  /*02d0*/  IADD3 R10, P0, PT, R4, 0x20, RZ ;  /* 0x00000020040a7810 */ /* 0x000fe20007f1e0ff */
[----:B------:R-:W-:Y:S01]  /*02e0*/  BSSY.RECONVERGENT B3, `(.L_x_7) ;  /* 0x000003a000037945 */ /* 0x000fe20003800200 */
[----:B------:R-:W-:Y:S01]  /*02f0*/  LOP3.LUT R6, R17, 0xfffffff0, RZ, 0xc0, !PT ;  /* 0xfffffff011067812 */ /* 0x000fe200078ec0ff */
[----:B------:R-:W-:Y:S02]  /*0300*/  IMAD.MOV.U32 R7, RZ, RZ, RZ ;  /* 0x000000ffff077224 */ /* 0x000fe400078e00ff */
[----:B------:R-:W-:-:S08]  /*0310*/  IMAD.X R11, RZ, RZ, R5, P0 ;  /* 0x000000ffff0b7224 */ /* 0x000fd000000e0605 */
.L_x_8:
[C---:B--2---:R-:W-:Y:S01]  /*0320*/  R2UR UR4, R20.reuse ;  /* 0x00000000140472ca */ /* 0x044fe200000e0000 */
[----:B---3--:R-:W-:Y:S01]  /*0330*/  IMAD.MOV.U32 R2, RZ, RZ, R10 ;  /* 0x000000ffff027224 */ /* 0x008fe200078e000a */
[----:B------:R-:W-:Y:S01]  /*0340*/  R2UR UR5, R21 ;  /* 0x00000000150572ca */ /* 0x000fe200000e0000 */
[----:B------:R-:W-:Y:S01]  /*0350*/  IMAD.MOV.U32 R3, RZ, RZ, R11 ;  /* 0x000000ffff037224 */ /* 0x000fe200078e000b */
[C---:B------:R-:W-:Y:S01]  /*0360*/  R2UR UR6, R20.reuse ;  /* 0x00000000140672ca */ /* 0x040fe200000e0000 */
[----:B------:R-:W-:Y:S01]  /*0370*/  VIADD R9, R7, 0x1 ;  /* 0x0000000107097836 */ /* 0x000fe20000000000 */
[----:B------:R-:W-:Y:S01]  /*0380*/  R2UR UR7, R21 ;  /* 0x00000000150772ca */ /* 0x000fe200000e0000 */
[C---:B------:R-:W-:Y:S01]  /*0390*/  VIADD R11, R7.reuse, 0x2 ;  /* 0x00000002070b7836 */ /* 0x040fe20000000000 */
[C---:B------:R-:W-:Y:S01]  /*03a0*/  R2UR UR8, R20.reuse ;  /* 0x00000000140872ca */ /* 0x040fe200000e0000 */
[----:B------:R-:W-:Y:S01]  /*03b0*/  VIADD R13, R7, 0x3 ;  /* 0x00000003070d7836 */ /* 0x000fe20000000000 */
[----:B------:R-:W-:Y:S01]  /*03c0*/  R2UR UR9, R21 ;  /* 0x00000000150972ca */ /* 0x000fe200000e0000 */
[C---:B------:R-:W-:Y:S01]  /*03d0*/  VIADD R19, R7.reuse, 0x4 ;  /* 0x0000000407137836 */ /* 0x040fe20000000000 */
[C---:B------:R-:W-:Y:S01]  /*03e0*/  R2UR UR10, R20.reuse ;  /* 0x00000000140a72ca */ /* 0x040fe200000e0000 */
[----:B------:R-:W-:Y:S01]  /*03f0*/  VIADD R23, R7, 0x5 ;  /* 0x0000000507177836 */ /* 0x000fe20000000000 */
[----:B------:R-:W-:Y:S01]  /*0400*/  R2UR UR11, R21 ;  /* 0x00000000150b72ca */ /* 0x000fe200000e0000 */
[----:B------:R0:W-:Y:S01]  /*0410*/  ST.E desc[UR4][R2.64+-0x1c], R9 ;  /* 0xffffe40902007985 */ /* 0x0001e2000c101904 */
[C---:B------:R-:W-:Y:S01]  /*0420*/  R2UR UR12, R20.reuse ;  /* 0x00000000140c72ca */ /* 0x040fe200000e0000 */
[----:B------:R-:W-:Y:S01]  /*0430*/  VIADD R25, R7, 0x6 ;  /* 0x0000000607197836 */ /* 0x000fe20000000000 */
[----:B------:R-:W-:Y:S01]  /*0440*/  R2UR UR13, R21 ;  /* 0x00000000150d72ca */ /* 0x000fe200000e0000 */
[----:B------:R-:W-:Y:S01]  /*0450*/  VIADD R27, R7, 0x8 ;  /* 0x00000008071b7836 */ /* 0x000fe20000000000 */
[----:B------:R-:W-:Y:S01]  /*0460*/  R2UR UR14, R20 ;  /* 0x00000000140e72ca */ /* 0x000fe200000e0000 */
[----:B------:R1:W-:Y:S01]  /*0470*/  ST.E desc[UR6][R2.64+-0x18], R11 ;  /* 0xffffe80b02007985 */ /* 0x0003e2000c101906 */
[----:B------:R-:W-:-:S02]  /*0480*/  R2UR UR15, R21 ;  /* 0x00000000150f72ca */ /* 0x000fc400000e0000 */
[C---:B------:R-:W-:Y:S01]  /*0490*/  R2UR UR16, R20.reuse ;  /* 0x00000000141072ca */ /* 0x040fe200000e0000 */
[----:B------:R2:W-:Y:S01]  /*04a0*/  ST.E desc[UR8][R2.64+-0x14], R13 ;  /* 0xffffec0d02007985 */ /* 0x0005e2000c101908 */
[----:B------:R-:W-:Y:S01]  /*04b0*/  R2UR UR17, R21 ;  /* 0x00000000151172ca */ /* 0x000fe200000e0000 */
[----:B0-----:R-:W-:Y:S01]  /*04c0*/  VIADD R9, R7, 0x7 ;  /* 0x0000000707097836 */ /* 0x001fe20000000000 */
[----:B------:R-:W-:Y:S01]  /*04d0*/  R2UR UR18, R20 ;  /* 0x00000000141272ca */ /* 0x000fe200000e0000 */
[----:B------:R0:W-:Y:S01]  /*04e0*/  ST.E desc[UR10][R2.64+-0x10], R19 ;  /* 0xfffff01302007985 */ /* 0x0001e2000c10190a */
[----:B------:R-:W-:Y:S02]  /*04f0*/  R2UR UR19, R21 ;  /* 0x00000000151372ca */ /* 0x000fe400000e0000 */
[----:B------:R-:W-:Y:S01]  /*0500*/  IADD3 R10, P1, PT, R2, 0x40, RZ ;  /* 0x00000040020a7810 */ /* 0x000fe20007f3e0ff */
[----:B------:R3:W-:Y:S01]  /*0510*/  ST.E desc[UR12][R2.64+-0xc], R23 ;  /* 0xfffff41702007985 */ /* 0x0007e2000c10190c */
[----:B-1----:R-:W-:-:S03]  /*0520*/  VIADD R11, R7, 0x9 ;  /* 0x00000009070b7836 */ /* 0x002fc60000000000 */
[----:B------:R1:W-:Y:S01]  /*0530*/  ST.E desc[UR14][R2.64+-0x8], R25 ;  /* 0xfffff81902007985 */ /* 0x0003e2000c10190e */
[----:B--2---:R-:W-:-:S03]  /*0540*/  VIADD R13, R7, 0xa ;  /* 0x0000000a070d7836 */ /* 0x004fc60000000000 */
[----:B------:R2:W-:Y:S01]  /*0550*/  ST.E desc[UR4][R2.64+-0x4], R9 ;  /* 0xfffffc0902007985 */ /* 0x0005e2000c101904 */
[----:B0-----:R-:W-:-:S03]  /*0560*/  VIADD R19, R7, 0xb ;  /* 0x0000000b07137836 */ /* 0x001fc60000000000 */
[----:B------:R0:W-:Y:S01]  /*0570*/  ST.E desc[UR16][R2.64], R27 ;  /* 0x0000001b02007985 */ /* 0x0001e2000c101910 */
[C---:B---3--:R-:W-:Y:S02]  /*0580*/  VIADD R23, R7.reuse, 0xd ;  /* 0x0000000d07177836 */ /* 0x048fe40000000000 */
[C---:B-1----:R-:W-:Y:S01]  /*0590*/  VIADD R25, R7.reuse, 0xe ;  /* 0x0000000e07197836 */ /* 0x042fe20000000000 */
[----:B------:R1:W-:Y:S01]  /*05a0*/  ST.E desc[UR6][R2.64+0x4], R11 ;  /* 0x0000040b02007985 */ /* 0x0003e2000c101906 */
[----:B--2---:R-:W-:-:S03]  /*05b0*/  VIADD R9, R7, 0xc ;  /* 0x0000000c07097836 */ /* 0x004fc60000000000 */
[----:B------:R3:W-:Y:S01]  /*05c0*/  ST.E desc[UR8][R2.64+0x8], R13 ;  /* 0x0000080d02007985 */ /* 0x0007e2000c101908 */
[----:B0-----:R-:W-:-:S03]  /*05d0*/  VIADD R27, R7, 0xf ;  /* 0x0000000f071b7836 */ /* 0x001fc60000000000 */
[----:B------:R3:W-:Y:S01]  /*05e0*/  ST.E desc[UR10][R2.64+0xc], R19 ;  /* 0x00000c1302007985 */ /* 0x0007e2000c10190a */
[----:B------:R-:W-:-:S03]  /*05f0*/  VIADD R7, R7, 0x10 ;  /* 0x0000001007077836 */ /* 0x000fc60000000000 */
[----:B------:R3:W-:Y:S01]  /*0600*/  ST.E desc[UR4][R2.64+0x10], R9 ;  /* 0x0000100902007985 */ /* 0x0007e2000c101904 */
[----:B-1----:R-:W-:Y:S01]  /*0610*/  IMAD.X R11, RZ, RZ, R3, P1 ;  /* 0x000000ffff0b7224 */ /* 0x002fe200008e0603 */
[----:B------:R-:W-:Y:S02]  /*0620*/  ISETP.NE.AND P0, PT, R7, R6, PT ;  /* 0x000000060700720c */ /* 0x000fe40003f05270 */
[----:B------:R3:W-:Y:S04]  /*0630*/  ST.E desc[UR12][R2.64+0x14], R23 ;  /* 0x0000141702007985 */ /* 0x0007e8000c10190c */
[----:B------:R3:W-:Y:S04]  /*0640*/  ST.E desc[UR14][R2.64+0x18], R25 ;  /* 0x0000181902007985 */ /* 0x0007e8000c10190e */
[----:B------:R3:W-:Y:S04]  /*0650*/  ST.E desc[UR16][R2.64+0x1c], R27 ;  /* 0x00001c1b02007985 */ /* 0x0007e8000c101910 */
[----:B------:R3:W-:Y:S01]  /*0660*/  ST.E desc[UR18][R2.64+0x20], R7 ;  /* 0x0000200702007985 */ /* 0x0007e2000c101912 */
[----:B------:R-:W-:Y:S05]  /*0670*/  @P0 BRA `(.L_x_8) ;  /* 0xfffffffc00280947 */ /* 0x000fea000383ffff */
[----:B------:R-:W-:Y:S05]  /*0680*/  BSYNC.RECONVERGENT B3 ;  /* 0x0000000000037941 */ /* 0x000fea0003800200 */
.L_x_7:
[----:B---3--:R-:W-:-:S07]  /*0690*/  VIADD R7, R7, 0x1 ;  /* 0x0000000107077836 */ /* 0x008fce0000000000 */
.L_x_6:
[----:B------:R-:W-:Y:S05]  /*06a0*/  BSYNC.RECONVERGENT B2 ;  /* 0x0000000000027941 */ /* 0x000fea0003800200 */
.L_x_5:
[----:B------:R-:W-:Y:S01]  /*06b0*/  ISETP.NE.AND P0, PT, R8, RZ, PT ;  /* 0x000000ff0800720c */ /* 0x000fe20003f05270 */
[----:B------:R-:W-:-:S12]  /*06c0*/  BSSY.RECONVERGENT B2, `(.L_x_9) ;  /* 0x0000051000027945 */ /* 0x000fd80003800200 */
[----:B------:R-:W-:Y:S05]  /*06d0*/  @!P0 BRA `(.L_x_10) ;  /* 0x00000004003c8947 */ /* 0x000fea0003800000 */
[----:B------:R-:W-:Y:S01]  /*06e0*/  ISETP.GE.U32.AND P0, PT, R8, 0x8, PT ;  /* 0x000000080800780c */ /* 0x000fe20003f06070 */
[----:B------:R-:W-:Y:S01]  /*06f0*/  BSSY.RECONVERGENT B3, `(.L_x_11) ;  /* 0x0000025000037945 */ /* 0x000fe20003800200 */
[----:B------:R-:W-:-:S04]  /*0700*/  LOP3.LUT R6, R17, 0x7, RZ, 0xc0, !PT ;  /* 0x0000000711067812 */ /* 0x000fc800078ec0ff */
[----:B------:R-:W-:-:S07]  /*0710*/  ISETP.NE.AND P1, PT, R6, RZ, PT ;  /* 0x000000ff0600720c */ /* 0x000fce0003f25270 */
[----:B------:R-:W-:Y:S06]  /*0720*/  @!P0 BRA `(.L_x_12) ;  /* 0x0000000000848947 */ /* 0x000fec0003800000 */
[C---:B--2---:R-:W-:Y:S01]  /*0730*/  R2UR UR6, R20.reuse ;  /* 0x00000000140672ca */ /* 0x044fe200000e0000 */
[----:B------:R-:W-:Y:S01]  /*0740*/  VIADD R9, R7, 0x1 ;  /* 0x0000000107097836 */ /* 0x000fe20000000000 */
[----:B------:R-:W-:Y:S01]  /*0750*/  R2UR UR7, R21 ;  /* 0x00000000150772ca */ /* 0x000fe200000e0000 */
[----:B------:R-:W-:Y:S01]  /*0760*/  IMAD.WIDE.U32 R2, R7, 0x4, R4 ;  /* 0x0000000407027825 */ /* 0x000fe200078e0004 */
[C---:B------:R-:W-:Y:S02]  /*0770*/  R2UR UR8, R20.reuse ;  /* 0x00000000140872ca */ /* 0x040fe400000e0000 */
        /* <DEDUP_REMOVED lines=13> */
[----:B------:R-:W-:Y:S01]  /*0850*/  ST.E desc[UR6][R2.64+0x4], R9 ;  /* 0x0000040902007985 */ /* 0x000fe2000c101906 */
[----:B------:R-:W-:-:S02]  /*0860*/  R2UR UR16, R20 ;  /* 0x00000000141072ca */ /* 0x000fc400000e0000 */
[C---:B------:R-:W-:Y:S01]  /*0870*/  R2UR UR17, R21.reuse ;  /* 0x00000000151172ca */ /* 0x040fe200000e0000 */
[----:B------:R-:W-:Y:S01]  /*0880*/  ST.E desc[UR8][R2.64+0x8], R11 ;  /* 0x0000080b02007985 */ /* 0x000fe2000c101908 */
[C---:B------:R-:W-:Y:S02]  /*0890*/  R2UR UR18, R20.reuse ;  /* 0x00000000141272ca */ /* 0x040fe400000e0000 */
[C---:B------:R-:W-:Y:S01]  /*08a0*/  R2UR UR19, R21.reuse ;  /* 0x00000000151372ca */ /* 0x040fe200000e0000 */
[----:B------:R-:W-:Y:S01]  /*08b0*/  ST.E desc[UR10][R2.64+0xc], R13 ;  /* 0x00000c0d02007985 */ /* 0x000fe2000c10190a */
[----:B------:R-:W-:Y:S02]  /*08c0*/  R2UR UR4, R20 ;  /* 0x00000000140472ca */ /* 0x000fe400000e0000 */
[----:B------:R-:W-:Y:S01]  /*08d0*/  R2UR UR5, R21 ;  /* 0x00000000150572ca */ /* 0x000fe200000e0000 */
[----:B------:R-:W-:Y:S04]  /*08e0*/  ST.E desc[UR12][R2.64+0x10], R19 ;  /* 0x0000101302007985 */ /* 0x000fe8000c10190c */
[----:B------:R-:W-:Y:S04]  /*08f0*/  ST.E desc[UR14][R2.64+0x14], R23 ;  /* 0x0000141702007985 */ /* 0x000fe8000c10190e */
[----:B------:R-:W-:Y:S04]  /*0900*/  ST.E desc[UR16][R2.64+0x18], R25 ;  /* 0x0000181902007985 */ /* 0x000fe8000c101910 */
[----:B------:R-:W-:Y:S04]  /*0910*/  ST.E desc[UR18][R2.64+0x1c], R27 ;  /* 0x00001c1b02007985 */ /* 0x000fe8000c101912 */
[----:B------:R0:W-:Y:S02]  /*0920*/  ST.E desc[UR4][R2.64], R7 ;  /* 0x0000000702007985 */ /* 0x0001e4000c101904 */
[----:B0-----:R-:W-:-:S07]  /*0930*/  VIADD R7, R7, 0x8 ;  /* 0x0000000807077836 */ /* 0x001fce0000000000 */
.L_x_12:
[----:B------:R-:W-:Y:S05]  /*0940*/  BSYNC.RECONVERGENT B3 ;  /* 0x0000000000037941 */ /* 0x000fea0003800200 */
.L_x_11:
        /* <DEDUP_REMOVED lines=13> */
[----:B------:R-:W-:Y:S01]  /*0a20*/  R2UR UR10, R20 ;  /* 0x00000000140a72ca */ /* 0x000fe200000e0000 */
[----:B------:R-:W-:Y:S01]  /*0a30*/  VIADD R13, R7, 0x3 ;  /* 0x00000003070d7836 */ /* 0x000fe20000000000 */
[----:B------:R-:W-:-:S02]  /*0a40*/  R2UR UR11, R21 ;  /* 0x00000000150b72ca */ /* 0x000fc400000e0000 */
[----:B------:R-:W-:Y:S02]  /*0a50*/  R2UR UR4, R20 ;  /* 0x00000000140472ca */ /* 0x000fe400000e0000 */
[----:B------:R-:W-:Y:S01]  /*0a60*/  R2UR UR5, R21 ;  /* 0x00000000150572ca */ /* 0x000fe200000e0000 */
[----:B------:R-:W-:Y:S04]  /*0a70*/  ST.E desc[UR6][R2.64+0x4], R9 ;  /* 0x0000040902007985 */ /* 0x000fe8000c101906 */
[----:B------:R-:W-:Y:S04]  /*0a80*/  ST.E desc[UR8][R2.64+0x8], R11 ;  /* 0x0000080b02007985 */ /* 0x000fe8000c101908 */
[----:B------:R-:W-:Y:S04]  /*0a90*/  ST.E desc[UR10][R2.64+0xc], R13 ;  /* 0x00000c0d02007985 */ /* 0x000fe8000c10190a */
[----:B------:R0:W-:Y:S02]  /*0aa0*/  ST.E desc[UR4][R2.64], R7 ;  /* 0x0000000702007985 */ /* 0x0001e4000c101904 */
[----:B0-----:R-:W-:-:S07]  /*0ab0*/  VIADD R7, R7, 0x4 ;  /* 0x0000000407077836 */ /* 0x001fce0000000000 */
.L_x_14:
[----:B------:R-:W-:Y:S05]  /*0ac0*/  BSYNC.RECONVERGENT B3 ;  /* 0x0000000000037941 */ /* 0x000fea0003800200 */
.L_x_13:
[----:B------:R-:W-:Y:S05]  /*0ad0*/  @!P1 BRA `(.L_x_10) ;  /* 0x00000000003c9947 */ /* 0x000fea0003800000 */
[----:B--2---:R-:W-:Y:S01]  /*0ae0*/  R2UR UR4, R20 ;  /* 0x00000000140472ca */ /* 0x004fe200000e0000 */
[----:B------:R-:W-:Y:S01]  /*0af0*/  IMAD.WIDE.U32 R2, R7, 0x4, R4 ;  /* 0x0000000407027825 */ /* 0x000fe200078e0004 */
[----:B------:R-:W-:Y:S02]  /*0b00*/  R2UR UR5, R21 ;  /* 0x00000000150572ca */ /* 0x000fe400000e0000 */
[----:B------:R-:W-:-:S11]  /*0b10*/  ISETP.NE.AND P0, PT, R8, 0x1, PT ;  /* 0x000000010800780c */ /* 0x000fd60003f05270 */
[----:B------:R0:W-:Y:S02]  /*0b20*/  ST.E desc[UR4][R2.64], R7 ;  /* 0x0000000702007985 */ /* 0x0001e4000c101904 */
[----:B------:R-:W-:Y:S05]  /*0b30*/  @!P0 BRA `(.L_x_10) ;  /* 0x0000000000248947 */ /* 0x000fea0003800000 */
[----:B------:R-:W-:Y:S01]  /*0b40*/  ISETP.NE.AND P0, PT, R8, 0x2, PT ;  /* 0x000000020800780c */ /* 0x000fe20003f05270 */
[----:B------:R-:W-:Y:S01]  /*0b50*/  VIADD R9, R7, 0x1 ;  /* 0x0000000107097836 */ /* 0x000fe20000000000 */
[----:B------:R-:W-:Y:S02]  /*0b60*/  R2UR UR4, R20 ;  /* 0x00000000140472ca */ /* 0x000fe400000e0000 */
[----:B------:R-:W-:-:S09]  /*0b70*/  R2UR UR5, R21 ;  /* 0x00000000150572ca */ /* 0x000fd200000e0000 */
[----:B------:R-:W-:Y:S01]  /*0b80*/  @P0 R2UR UR6, R20 ;  /* 0x00000000140602ca */ /* 0x000fe200000e0000 */
[----:B0-----:R-:W-:Y:S01]  /*0b90*/  @P0 VIADD R7, R7, 0x2 ;  /* 0x0000000207070836 */ /* 0x001fe20000000000 */
[----:B------:R-:W-:Y:S02]  /*0ba0*/  @P0 R2UR UR7, R21 ;  /* 0x00000000150702ca */ /* 0x000fe400000e0000 */
[----:B------:R1:W-:Y:S11]  /*0bb0*/  ST.E desc[UR4][R2.64+0x4], R9 ;  /* 0x0000040902007985 */ /* 0x0003f6000c101904 */
[----:B------:R1:W-:Y:S02]  /*0bc0*/  @P0 ST.E desc[UR6][R2.64+0x8], R7 ;  /* 0x0000080702000985 */ /* 0x0003e4000c101906 */
.L_x_10:
[----:B------:R-:W-:Y:S05]  /*0bd0*/  BSYNC.RECONVERGENT B2 ;  /* 0x0000000000027941 */ /* 0x000fea0003800200 */
.L_x_9:
[C---:B------:R-:W-:Y:S01]  /*0be0*/  LOP3.LUT R22, R17.reuse, 0x3, RZ, 0xc0, !PT ;  /* 0x0000000311167812 */ /* 0x040fe200078ec0ff */
[----:B------:R-:W-:Y:S01]  /*0bf0*/  IMAD.MOV.U32 R19, RZ, RZ, 0x1 ;  /* 0x00000001ff137424 */ /* 0x000fe200078e00ff */
[----:B------:R-:W-:Y:S02]  /*0c00*/  LOP3.LUT R17, R17, 0xfffffffc, RZ, 0xc0, !PT ;  /* 0xfffffffc11117812 */ /* 0x000fe400078ec0ff */
[----:B------:R-:W-:-:S07]  /*0c10*/  SHF.R.S32.HI R23, RZ, 0x1f, R16 ;  /* 0x0000001fff177819 */ /* 0x000fce0000011410 */
.L_x_21:
[----:B0-----:R-:W0:Y:S01]  /*0c20*/  LDCU.64 UR4, c[0x0][0x388] ;  /* 0x00007100ff0477ac */ /* 0x001e220008000a00 */
[----:B--2---:R-:W-:Y:S01]  /*0c30*/  R2UR UR6, R20 ;  /* 0x00000000140672ca */ /* 0x004fe200000e0000 */
[----:B-1----:R-:W-:Y:S01]  /*0c40*/  VIADD R25, R19, 0xffffffff ;  /* 0xffffffff13197836 */ /* 0x002fe20000000000 */
[----:B------:R-:W-:Y:S01]  /*0c50*/  R2UR UR7, R21 ;  /* 0x00000000150772ca */ /* 0x000fe200000e0000 */
[----:B------:R-:W-:Y:S01]  /*0c60*/  BSSY.RECONVERGENT B2, `(.L_x_15) ;  /* 0x0000043000027945 */ /* 0x000fe20003800200 */
[----:B------:R-:W-:Y:S01]  /*0c70*/  ISETP.GE.U32.AND P0, PT, R18, 0x3, PT ;  /* 0x000000031200780c */ /* 0x000fe20003f06070 */
[----:B------:R-:W-:Y:S02]  /*0c80*/  IMAD.MOV.U32 R29, RZ, RZ, 0x1 ;  /* 0x00000001ff1d7424 */ /* 0x000fe400078e00ff */
[----:B---3--:R-:W-:-:S08]  /*0c90*/  IMAD.MOV.U32 R13, RZ, RZ, R19 ;  /* 0x000000ffff0d7224 */ /* 0x008fd000078e0013 */
[----:B------:R2:W-:Y:S01]  /*0ca0*/  ST.E desc[UR6][R4.64], R19 ;  /* 0x0000001304007985 */ /* 0x0005e2000c101906 */
[----:B01----:R-:W-:-:S04]  /*0cb0*/  IADD3 R2, P1, P2, R25, UR4, R16 ;  /* 0x0000000419027c10 */ /* 0x003fc8000fa3e010 */
[----:B------:R-:W-:Y:S01]  /*0cc0*/  IADD3.X R3, PT, PT, RZ, UR5, R23, P1, P2 ;  /* 0x00000005ff037c10 */ /* 0x000fe20008fe4417 */
[----:B----4-:R-:W-:Y:S08]  /*0cd0*/  @!P0 BRA `(.L_x_16) ;  /* 0x0000000000ec8947 */ /* 0x010ff00003800000 */
[----:B------:R-:W-:Y:S01]  /*0ce0*/  BSSY.RECONVERGENT B3, `(.L_x_17) ;  /* 0x0000039000037945 */ /* 0x000fe20003800200 */
[----:B------:R-:W-:Y:S02]  /*0cf0*/  IMAD.MOV.U32 R11, RZ, RZ, 0x1 ;  /* 0x00000001ff0b7424 */ /* 0x000fe400078e00ff */
[----:B------:R-:W-:-:S07]  /*0d00*/  IMAD.MOV.U32 R13, RZ, RZ, R19 ;  /* 0x000000ffff0d7224 */ /* 0x000fce00078e0013 */
.L_x_18:
[----:B0-----:R-:W0:Y:S01]  /*0d10*/  LDC R7, c[0x0][0x3a0] ;  /* 0x0000e800ff077b82 */ /* 0x001e220000000800 */
[----:B------:R-:W0:Y:S01]  /*0d20*/  LDCU.64 UR4, c[0x0][0x390] ;  /* 0x00007200ff0477ac */ /* 0x000e220008000a00 */
[----:B------:R-:W-:Y:S01]  /*0d30*/  VIADD R6, R11, 0xffffffff ;  /* 0xffffffff0b067836 */ /* 0x000fe20000000000 */
[C---:B------:R-:W-:Y:S02]  /*0d40*/  R2UR UR8, R20.reuse ;  /* 0x00000000140872ca */ /* 0x040fe400000e0000 */
[C---:B------:R-:W-:Y:S02]  /*0d50*/  R2UR UR9, R21.reuse ;  /* 0x00000000150972ca */ /* 0x040fe400000e0000 */
[----:B------:R-:W-:Y:S02]  /*0d60*/  R2UR UR6, R20 ;  /* 0x00000000140672ca */ /* 0x000fe400000e0000 */
[----:B------:R-:W-:-:S09]  /*0d70*/  R2UR UR7, R21 ;  /* 0x00000000150772ca */ /* 0x000fd200000e0000 */
[----:B------:R-:W3:Y:S01]  /*0d80*/  LDG.E.U8 R27, desc[UR8][R2.64] ;  /* 0x00000008021b7981 */ /* 0x000ee2000c1e1100 */
[----:B0-----:R-:W-:-:S04]  /*0d90*/  IADD3 R6, P0, P1, R6, UR4, R7 ;  /* 0x0000000406067c10 */ /* 0x001fc8000f91e007 */
[----:B------:R-:W-:Y:S02]  /*0da0*/  IADD3.X R7, PT, PT, RZ, UR5, R0, P0, P1 ;  /* 0x00000005ff077c10 */ /* 0x000fe400087e2400 */
[----:B------:R-:W-:Y:S02]  /*0db0*/  R2UR UR4, R20 ;  /* 0x00000000140472ca */ /* 0x000fe400000e0000 */
[----:B------:R-:W-:Y:S01]  /*0dc0*/  R2UR UR5, R21 ;  /* 0x00000000150572ca */ /* 0x000fe200000e0000 */
[----:B------:R-:W3:Y:S01]  /*0dd0*/  LDG.E.U8 R12, desc[UR6][R6.64] ;  /* 0x00000006060c7981 */ /* 0x000ee2000c1e1100 */
[----:B------:R-:W-:-:S11]  /*0de0*/  IMAD.WIDE.U32 R8, R11, 0x4, R4 ;  /* 0x000000040b087825 */ /* 0x000fd600078e0004 */
[----:B------:R-:W4:Y:S01]  /*0df0*/  LD.E R10, desc[UR4][R8.64] ;  /* 0x00000004080a7980 */ /* 0x000f22000c101900 */
[----:B---3--:R-:W-:Y:S01]  /*0e00*/  ISETP.NE.AND P0, PT, R12, R27, PT ;  /* 0x0000001b0c00720c */ /* 0x008fe20003f05270 */
[----:B------:R-:W-:Y:S01]  /*0e10*/  VIADD R12, R25, 0x1 ;  /* 0x00000001190c7836 */ /* 0x000fe20000000000 */
[----:B----4-:R-:W-:-:S11]  /*0e20*/  VIMNMX R13, PT, PT, R10, R13, PT ;  /* 0x0000000d0a0d7248 */ /* 0x010fd60003fe0100 */
[----:B------:R-:W-:-:S05]  /*0e30*/  @!P0 IMAD.MOV R12, RZ, RZ, R25 ;  /* 0x000000ffff0c8224 */ /* 0x000fca00078e0219 */
[----:B------:R-:W-:Y:S02]  /*0e40*/  VIADDMNMX R13, R13, 0x1, R12, PT ;  /* 0x000000010d0d7846 */ /* 0x000fe4000380010c */
[----:B------:R-:W3:Y:S04]  /*0e50*/  LD.E R12, desc[UR4][R8.64+0x4] ;  /* 0x00000404080c7980 */ /* 0x000ee8000c101900 */
[----:B------:R3:W-:Y:S04]  /*0e60*/  ST.E desc[UR4][R8.64], R13 ;  /* 0x0000000d08007985 */ /* 0x0007e8000c101904 */
[----:B------:R-:W4:Y:S04]  /*0e70*/  LDG.E.U8 R24, desc[UR6][R6.64+0x1] ;  /* 0x0000010606187981 */ /* 0x000f28000c1e1100 */
[----:B------:R-:W4:Y:S02]  /*0e80*/  LDG.E.U8 R25, desc[UR8][R2.64] ;  /* 0x0000000802197981 */ /* 0x000f24000c1e1100 */
[----:B----4-:R-:W-:Y:S01]  /*0e90*/  ISETP.NE.AND P0, PT, R24, R25, PT ;  /* 0x000000191800720c */ /* 0x010fe20003f05270 */
[----:B------:R-:W-:Y:S01]  /*0ea0*/  VIADD R24, R10, 0x1 ;  /* 0x000000010a187836 */ /* 0x000fe20000000000 */
[----:B---3--:R-:W-:-:S11]  /*0eb0*/  VIMNMX R13, PT, PT, R13, R12, PT ;  /* 0x0000000c0d0d7248 */ /* 0x008fd60003fe0100 */
[----:B------:R-:W-:Y:S02]  /*0ec0*/  @!P0 IMAD.MOV R24, RZ, RZ, R10 ;  /* 0x000000ffff188224 */ /* 0x000fe400078e020a */
[----:B------:R-:W3:Y:S03]  /*0ed0*/  LD.E R10, desc[UR4][R8.64+0x8] ;  /* 0x00000804080a7980 */ /* 0x000ee6000c101900 */
[----:B------:R-:W-:-:S05]  /*0ee0*/  VIADDMNMX R13, R13, 0x1, R24, PT ;  /* 0x000000010d0d7846 */ /* 0x000fca0003800118 */
[----:B------:R3:W-:Y:S04]  /*0ef0*/  ST.E desc[UR4][R8.64+0x4], R13 ;  /* 0x0000040d08007985 */ /* 0x0007e8000c101904 */
[----:B------:R-:W4:Y:S04]  /*0f00*/  LDG.E.U8 R24, desc[UR6][R6.64+0x2] ;  /* 0x0000020606187981 */ /* 0x000f28000c1e1100 */
[----:B------:R-:W4:Y:S01]  /*0f10*/  LDG.E.U8 R25, desc[UR8][R2.64] ;  /* 0x0000000802197981 */ /* 0x000f22000c1e1100 */
[----:B------:R-:W-:Y:S02]  /*0f20*/  R2UR UR10, R20 ;  /* 0x00000000140a72ca */ /* 0x000fe400000e0000 */
[----:B------:R-:W-:-:S02]  /*0f30*/  R2UR UR11, R21 ;  /* 0x00000000150b72ca */ /* 0x000fc400000e0000 */
[----:B---3--:R-:W-:Y:S02]  /*0f40*/  VIMNMX R13, PT, PT, R13, R10, PT ;  /* 0x0000000a0d0d7248 */ /* 0x008fe40003fe0100 */
[----:B----4-:R-:W-:Y:S01]  /*0f50*/  ISETP.NE.AND P0, PT, R24, R25, PT ;  /* 0x000000191800720c */ /* 0x010fe20003f05270 */
[----:B------:R-:W-:Y:S01]  /*0f60*/  VIADD R24, R12, 0x1 ;  /* 0x000000010c187836 */ /* 0x000fe20000000000 */
[----:B------:R-:W3:Y:S11]  /*0f70*/  LD.E R25, desc[UR6][R8.64+0xc] ;  /* 0x00000c0608197980 */ /* 0x000ef6000c101900 */
[----:B------:R-:W-:-:S05]  /*0f80*/  @!P0 IMAD.MOV R24, RZ, RZ, R12 ;  /* 0x000000ffff188224 */ /* 0x000fca00078e020c */
[----:B------:R-:W-:-:S05]  /*0f90*/  VIADDMNMX R24, R13, 0x1, R24, PT ;  /* 0x000000010d187846 */ /* 0x000fca0003800118 */
[----:B------:R0:W-:Y:S04]  /*0fa0*/  ST.E desc[UR4][R8.64+0x8], R24 ;  /* 0x0000081808007985 */ /* 0x0001e8000c101904 */
[----:B------:R-:W4:Y:S04]  /*0fb0*/  LDG.E.U8 R6, desc[UR8][R6.64+0x3] ;  /* 0x0000030806067981 */ /* 0x000f28000c1e1100 */
[----:B------:R-:W4:Y:S01]  /*0fc0*/  LDG.E.U8 R13, desc[UR10][R2.64] ;  /* 0x0000000a020d7981 */ /* 0x000f22000c1e1100 */
[----:B---3--:R-:W-:Y:S02]  /*0fd0*/  VIMNMX R12, PT, PT, R24, R25, PT ;  /* 0x00000019180c7248 */ /* 0x008fe40003fe0100 */
[----:B----4-:R-:W-:Y:S01]  /*0fe0*/  ISETP.NE.AND P0, PT, R6, R13, PT ;  /* 0x0000000d0600720c */ /* 0x010fe20003f05270 */
[----:B------:R-:W-:-:S12]  /*0ff0*/  VIADD R13, R10, 0x1 ;  /* 0x000000010a0d7836 */ /* 0x000fd80000000000 */
[----:B------:R-:W-:Y:S02]  /*1000*/  @!P0 IMAD.MOV R13, RZ, RZ, R10 ;  /* 0x000000ffff0d8224 */ /* 0x000fe400078e020a */
[----:B------:R-:W-:-:S05]  /*1010*/  VIADD R10, R11, 0x3 ;  /* 0x000000030b0a7836 */ /* 0x000fca0000000000 */
[----:B------:R-:W-:Y:S02]  /*1020*/  ISETP.NE.AND P0, PT, R10, R17, PT ;  /* 0x000000110a00720c */ /* 0x000fe40003f05270 */
[----:B------:R-:W-:Y:S01]  /*1030*/  VIADDMNMX R13, R12, 0x1, R13, PT ;  /* 0x000000010c0d7846 */ /* 0x000fe2000380010d */
[----:B------:R-:W-:-:S04]  /*1040*/  VIADD R11, R11, 0x4 ;  /* 0x000000040b0b7836 */ /* 0x000fc80000000000 */
[----:B------:R0:W-:Y:S06]  /*1050*/  ST.E desc[UR4][R8.64+0xc], R13 ;  /* 0x00000c0d08007985 */ /* 0x0001ec000c101904 */
[----:B------:R-:W-:Y:S05]  /*1060*/  @P0 BRA `(.L_x_18) ;  /* 0xfffffffc00280947 */ /* 0x000fea000383ffff */
[----:B------:R-:W-:Y:S05]  /*1070*/  BSYNC.RECONVERGENT B3 ;  /* 0x0000000000037941 */ /* 0x000fea0003800200 */
.L_x_17:
[----:B------:R-:W-:-:S07]  /*1080*/  IMAD.MOV.U32 R29, RZ, RZ, R11 ;  /* 0x000000ffff1d7224 */ /* 0x000fce00078e000b */
.L_x_16:
[----:B------:R-:W-:Y:S05]  /*1090*/  BSYNC.RECONVERGENT B2 ;  /* 0x0000000000027941 */ /* 0x000fea0003800200 */
.L_x_15:
[----:B------:R-:W-:Y:S01]  /*10a0*/  ISETP.NE.AND P0, PT, R22, RZ, PT ;  /* 0x000000ff1600720c */ /* 0x000fe20003f05270 */
[----:B------:R-:W-:-:S12]  /*10b0*/  BSSY.RECONVERGENT B2, `(.L_x_19) ;  /* 0x0000039000027945 */ /* 0x000fd80003800200 */
[----:B------:R-:W-:Y:S05]  /*10c0*/  @!P0 BRA `(.L_x_20) ;  /* 0x0000000000dc8947 */ /* 0x000fea0003800000 */
[----:B------:R-:W1:Y:S01]  /*10d0*/  LDC R27, c[0x0][0x3a0] ;  /* 0x0000e800ff1b7b82 */ /* 0x000e620000000800 */
[----:B------:R-:W-:Y:S01]  /*10e0*/  VIADD R10, R29, 0xffffffff ;  /* 0xffffffff1d0a7836 */ /* 0x000fe20000000000 */
[C---:B------:R-:W-:Y:S02]  /*10f0*/  R2UR UR6, R20.reuse ;  /* 0x00000000140672ca */ /* 0x040fe400000e0000 */
[C---:B------:R-:W-:Y:S02]  /*1100*/  R2UR UR7, R21.reuse ;  /* 0x00000000150772ca */ /* 0x040fe400000e0000 */
[----:B------:R-:W-:Y:S02]  /*1110*/  R2UR UR4, R20 ;  /* 0x00000000140472ca */ /* 0x000fe400000e0000 */
[----:B------:R-:W1:Y:S01]  /*1120*/  LDC.64 R6, c[0x0][0x390] ;  /* 0x0000e400ff067b82 */ /* 0x000e620000000a00 */
[----:B------:R-:W-:-:S08]  /*1130*/  R2UR UR5, R21 ;  /* 0x00000000150572ca */ /* 0x000fd000000e0000 */
[----:B------:R-:W3:Y:S01]  /*1140*/  LDG.E.U8 R12, desc[UR6][R2.64] ;  /* 0x00000006020c7981 */ /* 0x000ee2000c1e1100 */
[----:B-1----:R-:W-:-:S04]  /*1150*/  IADD3 R10, P0, P1, R10, R6, R27 ;  /* 0x000000060a0a7210 */ /* 0x002fc8000791e01b */
[----:B------:R-:W-:-:S05]  /*1160*/  IADD3.X R11, PT, PT, RZ, R7, R0, P0, P1 ;  /* 0x00000007ff0b7210 */ /* 0x000fca00007e2400 */
[----:B------:R-:W3:Y:S01]  /*1170*/  LDG.E.U8 R10, desc[UR4][R10.64] ;  /* 0x000000040a0a7981 */ /* 0x000ee2000c1e1100 */
[----:B0-----:R-:W-:-:S05]  /*1180*/  IMAD.WIDE.U32 R8, R29, 0x4, R4 ;  /* 0x000000041d087825 */ /* 0x001fca00078e0004 */
[----:B------:R-:W4:Y:S01]  /*1190*/  LD.E R24, desc[UR4][R8.64] ;  /* 0x0000000408187980 */ /* 0x000f22000c101900 */
[----:B---3--:R-:W-:Y:S01]  /*11a0*/  ISETP.NE.AND P0, PT, R10, R12, PT ;  /* 0x0000000c0a00720c */ /* 0x008fe20003f05270 */
[----:B------:R-:W-:-:S12]  /*11b0*/  VIADD R12, R25, 0x1 ;  /* 0x00000001190c7836 */ /* 0x000fd80000000000 */
[----:B------:R-:W-:Y:S01]  /*11c0*/  @!P0 IMAD.MOV R12, RZ, RZ, R25 ;  /* 0x000000ffff0c8224 */ /* 0x000fe200078e0219 */
[----:B------:R-:W-:Y:S02]  /*11d0*/  ISETP.NE.AND P0, PT, R22, 0x1, PT ;  /* 0x000000011600780c */ /* 0x000fe40003f05270 */
[----:B----4-:R-:W-:-:S04]  /*11e0*/  VIMNMX R25, PT, PT, R24, R13, PT ;  /* 0x0000000d18197248 */ /* 0x010fc80003fe0100 */
[----:B------:R-:W-:-:S05]  /*11f0*/  VIADDMNMX R25, R25, 0x1, R12, PT ;  /* 0x0000000119197846 */ /* 0x000fca000380010c */
[----:B------:R1:W-:Y:S02]  /*1200*/  ST.E desc[UR4][R8.64], R25 ;  /* 0x0000001908007985 */ /* 0x0003e4000c101904 */
[----:B------:R-:W-:Y:S05]  /*1210*/  @!P0 BRA `(.L_x_20) ;  /* 0x0000000000888947 */ /* 0x000fea0003800000 */
[C---:B------:R-:W-:Y:S02]  /*1220*/  R2UR UR4, R20.reuse ;  /* 0x00000000140472ca */ /* 0x040fe400000e0000 */
[C---:B------:R-:W-:Y:S02]  /*1230*/  R2UR UR5, R21.reuse ;  /* 0x00000000150572ca */ /* 0x040fe400000e0000 */
[----:B------:R-:W-:Y:S02]  /*1240*/  R2UR UR6, R20 ;  /* 0x00000000140672ca */ /* 0x000fe400000e0000 */
[----:B------:R-:W-:Y:S02]  /*1250*/  R2UR UR7, R21 ;  /* 0x00000000150772ca */ /* 0x000fe400000e0000 */
[----:B------:R-:W-:-:S04]  /*1260*/  IADD3 R10, P0, P1, R29, R6, R27 ;  /* 0x000000061d0a7210 */ /* 0x000fc8000791e01b */
[----:B------:R-:W-:-:S05]  /*1270*/  IADD3.X R11, PT, PT, RZ, R7, R0, P0, P1 ;  /* 0x00000007ff0b7210 */ /* 0x000fca00007e2400 */
[----:B------:R-:W3:Y:S04]  /*1280*/  LDG.E.U8 R10, desc[UR4][R10.64] ;  /* 0x000000040a0a7981 */ /* 0x000ee8000c1e1100 */
[----:B------:R-:W3:Y:S01]  /*1290*/  LDG.E.U8 R13, desc[UR6][R2.64] ;  /* 0x00000006020d7981 */ /* 0x000ee2000c1e1100 */
[----:B------:R-:W-:Y:S01]  /*12a0*/  VIADD R29, R29, 0x1 ;  /* 0x000000011d1d7836 */ /* 0x000fe20000000000 */
[----:B---3--:R-:W-:-:S03]  /*12b0*/  ISETP.NE.AND P0, PT, R10, R13, PT ;  /* 0x0000000d0a00720c */ /* 0x008fc60003f05270 */
[----:B------:R-:W-:-:S05]  /*12c0*/  IMAD.WIDE.U32 R12, R29, 0x4, R4 ;  /* 0x000000041d0c7825 */ /* 0x000fca00078e0004 */
[----:B------:R-:W1:Y:S01]  /*12d0*/  LD.E R26, desc[UR4][R12.64] ;  /* 0x000000040c1a7980 */ /* 0x000e62000c101900 */
[----:B------:R-:W-:-:S04]  /*12e0*/  VIADD R28, R24, 0x1 ;  /* 0x00000001181c7836 */ /* 0x000fc80000000000 */
[----:B------:R-:W-:Y:S01]  /*12f0*/  @!P0 IMAD.MOV R28, RZ, RZ, R24 ;  /* 0x000000ffff1c8224 */ /* 0x000fe200078e0218 */
[----:B------:R-:W-:Y:S02]  /*1300*/  ISETP.NE.AND P0, PT, R22, 0x2, PT ;  /* 0x000000021600780c */ /* 0x000fe40003f05270 */
[----:B-1----:R-:W-:-:S04]  /*1310*/  VIMNMX R25, PT, PT, R25, R26, PT ;  /* 0x0000001a19197248 */ /* 0x002fc80003fe0100 */
        /* <DEDUP_REMOVED lines=8> */
[----:B------:R-:W-:-:S03]  /*13a0*/  IADD3.X R7, PT, PT, RZ, R7, R0, P0, P1 ;  /* 0x00000007ff077210 */ /* 0x000fc600007e2400 */
[----:B------:R-:W4:Y:S04]  /*13b0*/  LDG.E.U8 R3, desc[UR4][R2.64] ;  /* 0x0000000402037981 */ /* 0x000f28000c1e1100 */
[----:B------:R-:W4:Y:S04]  /*13c0*/  LDG.E.U8 R6, desc[UR6][R6.64] ;  /* 0x0000000606067981 */ /* 0x000f28000c1e1100 */
[----:B------:R-:W5:Y:S01]  /*13d0*/  LD.E R10, desc[UR4][R8.64+0x8] ;  /* 0x00000804080a7980 */ /* 0x000f62000c101900 */
[----:B---3--:R-:W-:Y:S01]  /*13e0*/  VIADD R12, R26, 0x1 ;  /* 0x000000011a0c7836 */ /* 0x008fe20000000000 */
[----:B----4-:R-:W-:-:S02]  /*13f0*/  ISETP.NE.AND P0, PT, R6, R3, PT ;  /* 0x000000030600720c */ /* 0x010fc40003f05270 */
[----:B-----5:R-:W-:-:S11]  /*1400*/  VIMNMX R11, PT, PT, R11, R10, PT ;  /* 0x0000000a0b0b7248 */ /* 0x020fd60003fe0100 */
[----:B------:R-:W-:-:S05]  /*1410*/  @!P0 IMAD.MOV R12, RZ, RZ, R26 ;  /* 0x000000ffff0c8224 */ /* 0x000fca00078e021a */
[----:B------:R-:W-:-:S05]  /*1420*/  VIADDMNMX R11, R11, 0x1, R12, PT ;  /* 0x000000010b0b7846 */ /* 0x000fca000380010c */
[----:B------:R4:W-:Y:S02]  /*1430*/  ST.E desc[UR4][R8.64+0x8], R11 ;  /* 0x0000080b08007985 */ /* 0x0009e4000c101904 */
.L_x_20:
[----:B------:R-:W-:Y:S05]  /*1440*/  BSYNC.RECONVERGENT B2 ;  /* 0x0000000000027941 */ /* 0x000fea0003800200 */
.L_x_19:
[----:B--2---:R-:W-:-:S05]  /*1450*/  VIADD R19, R19, 0x1 ;  /* 0x0000000113137836 */ /* 0x004fca0000000000 */
[----:B------:R-:W-:-:S13]  /*1460*/  ISETP.NE.AND P0, PT, R19, R14, PT ;  /* 0x0000000e1300720c */ /* 0x000fda0003f05270 */
[----:B------:R-:W-:Y:S05]  /*1470*/  @P0 BRA `(.L_x_21) ;  /* 0xfffffff400e80947 */ /* 0x000fea000383ffff */
.L_x_4:
[----:B------:R-:W-:Y:S05]  /*1480*/  BSYNC.RECONVERGENT B0 ;  /* 0x0000000000007941 */ /* 0x000fea0003800200 */
.L_x_3:
[----:B--2---:R-:W-:Y:S01]  /*1490*/  R2UR UR4, R20 ;  /* 0x00000000140472ca */ /* 0x004fe200000e0000 */
[----:B------:R-:W-:Y:S01]  /*14a0*/  IMAD.WIDE R2, R15, 0x4, R4 ;  /* 0x000000040f027825 */ /* 0x000fe200078e0204 */
[----:B------:R-:W-:-:S13]  /*14b0*/  R2UR UR5, R21 ;  /* 0x00000000150572ca */ /* 0x000fda00000e0000 */
[----:B------:R-:W2:Y:S01]  /*14c0*/  LD.E R2, desc[UR4][R2.64] ;  /* 0x0000000402027980 */ /* 0x000ea2000c101900 */
[----:B------:R-:W2:Y:S01]  /*14d0*/  LDCU UR4, c[0x0][0x3a8] ;  /* 0x00007500ff0477ac */ /* 0x000ea20008000800 */
[----:B------:R-:W-:Y:S01]  /*14e0*/  BSSY.RECONVERGENT B0, `(.L_x_22) ;  /* 0x000000e000007945 */ /* 0x000fe20003800200 */
[----:B--2---:R-:W-:-:S13]  /*14f0*/  ISETP.GT.AND P0, PT, R2, UR4, PT ;  /* 0x0000000402007c0c */ /* 0x004fda000bf04270 */
[----:B------:R-:W-:Y:S05]  /*1500*/  @P0 BRA `(.L_x_23) ;  /* 0x00000000002c0947 */ /* 0x000fea0003800000 */
[----:B------:R-:W2:Y:S01]  /*1510*/  S2R R6, SR_LANEID ;  /* 0x0000000000067919 */ /* 0x000ea20000000000 */
[----:B------:R-:W-:Y:S01]  /*1520*/  VOTEU.ANY UR4, UPT, PT ;  /* 0x0000000000047886 */ /* 0x000fe200038e0100 */
[----:B01--4-:R-:W0:Y:S01]  /*1530*/  LDC R9, c[0x0][0x398] ;  /* 0x0000e600ff097b82 */ /* 0x013e220000000800 */
[----:B------:R-:W-:Y:S02]  /*1540*/  UFLO.U32 UR5, UR4 ;  /* 0x00000004000572bd */ /* 0x000fe400080e0000 */
[----:B------:R-:W1:Y:S05]  /*1550*/  POPC R7, UR4 ;  /* 0x0000000400077d09 */ /* 0x000e6a0008000000 */
[----:B------:R-:W0:Y:S01]  /*1560*/  LDC.64 R2, c[0x0][0x380] ;  /* 0x0000e000ff027b82 */ /* 0x000e220000000a00 */
[----:B--2---:R-:W-:Y:S01]  /*1570*/  ISETP.EQ.U32.AND P0, PT, R6, UR5, PT ;  /* 0x0000000506007c0c */ /* 0x004fe2000bf02070 */
[----:B0-----:R-:W-:-:S12]  /*1580*/  IMAD.WIDE R2, R9, 0x4, R2 ;  /* 0x0000000409027825 */ /* 0x001fd800078e0202 */
[----:B------:R-:W-:Y:S02]  /*1590*/  @P0 R2UR UR4, R20 ;  /* 0x00000000140402ca */ /* 0x000fe400000e0000 */
[----:B------:R-:W-:-:S13]  /*15a0*/  @P0 R2UR UR5, R21 ;  /* 0x00000000150502ca */ /* 0x000fda00000e0000 */
[----:B-1----:R2:W-:Y:S02]  /*15b0*/  @P0 REDG.E.ADD.STRONG.GPU desc[UR4][R2.64], R7 ;  /* 0x000000070200098e */ /* 0x0025e4000c12e104 */
.L_x_23:
[----:B------:R-:W-:Y:S05]  /*15c0*/  BSYNC.RECONVERGENT B0 ;  /* 0x0000000000007941 */ /* 0x000fea0003800200 */
.L_x_22:
[----:B------:R-:W5:Y:S01]  /*15d0*/  LDCU UR4, c[0x0][0x360] ;  /* 0x00006c00ff0477ac */ /* 0x000f620008000800 */
[----:B--2---:R-:W5:Y:S01]  /*15e0*/  LDC R3, c[0x0][0x370] ;  /* 0x0000dc00ff037b82 */ /* 0x004f620000000800 */
[----:B------:R-:W2:Y:S01]  /*15f0*/  LDCU UR5, c[0x0][0x3a4] ;  /* 0x00007480ff0577ac */ /* 0x000ea20008000800 */
[----:B-----5:R-:W-:-:S05]  /*1600*/  IMAD R16, R3, UR4, R16 ;  /* 0x0000000403107c24 */ /* 0x020fca000f8e0210 */
[----:B--2---:R-:W-:-:S13]  /*1610*/  ISETP.GE.AND P0, PT, R16, UR5, PT ;  /* 0x0000000510007c0c */ /* 0x004fda000bf06270 */
[----:B------:R-:W-:Y:S05]  /*1620*/  @!P0 BRA `(.L_x_24) ;  /* 0xffffffe800e08947 */ /* 0x000fea000383ffff */
.L_x_2:
[----:B------:R-:W-:Y:S05]  /*1630*/  BSYNC B1 ;  /* 0x0000000000017941 */ /* 0x000fea0003800000 */
.L_x_1:
[----:B------:R-:W-:-:S04]  /*1640*/  MOV R0, 0x8 ;  /* 0x0000000800007802 */ /* 0x000fc80000000f00 */
[----:B------:R2:W0:Y:S03]  /*1650*/  LDC.64 R2, c[0x4][R0] ;  /* 0x0100000000027b82 */ /* 0x0004260000000a00 */
[----:B------:R-:W-:-:S07]  /*1660*/  LEPC R20, `(.L_x_25) ;  /* 0x000000001014794e */ /* 0x000fce0000000000 */
[----:B01234-:R-:W-:Y:S05]  /*1670*/  CALL.ABS.NOINC R2 ;  /* 0x0000000002007343 */ /* 0x01ffea0003c00000 */
.L_x_25:
[----:B------:R-:W-:Y:S05]  /*1680*/  EXIT ;  /* 0x000000000000794d */ /* 0x000fea0003800000 */
.L_x_26:
[----:B------:R-:W-:-:S00]  /*1690*/  BRA `(.L_x_26) ;  /* 0xfffffffc00fc7947 */ /* 0x000fc0000383ffff */
[----:B------:R-:W-:-:S00]  /*16a0*/  NOP ;  /* 0x0000000000007918 */ /* 0x000fc00000000000 */
        /* <DEDUP_REMOVED lines=13> */
.L_x_27:


//--------------------- .nv.shared.reserved.0     --------------------------
	.section	.nv.shared.reserved.0,"aw",@nobits
	.weak		__nv_reservedSMEM_offset_0_alias
	.size		__nv_reservedSMEM_offset_0_alias, 0, 64
	.other		__nv_reservedSMEM_offset_0_alias,@"STO_CUDA_RESERVED_SHARED STV_DEFAULT"
__nv_reservedSMEM_offset_0_alias:
	.zero		0
	.zero		64


//--------------------- .nv.constant0._Z13matchesKernelPiPcS0_iiiii --------------------------
	.section	.nv.constant0._Z13matchesKernelPiPcS0_iiiii,"a",@progbits
	.sectionflags	@""
	.align	4
.nv.constant0._Z13matchesKernelPiPcS0_iiiii:
	.zero		940


//--------------------- SYMBOLS --------------------------

	.type		.nv.reservedSmem.offset0,@object
	.size		.nv.reservedSmem.offset0,0x4
	.type		malloc,@function
	.type		free,@function
